//
// Generated by NVIDIA NVVM Compiler
//
// Compiler Build ID: CL-36424714
// Cuda compilation tools, release 13.0, V13.0.88
// Based on NVVM 20.0.0
//

.version 9.0
.target sm_100
.address_size 64

	// .globl	_Z15incrementKernelPii

.visible .entry _Z15incrementKernelPii(
	.param .u64 .ptr .align 1 _Z15incrementKernelPii_param_0,
	.param .u32 _Z15incrementKernelPii_param_1
)
{
	.reg .b32 	%r<8>;
	.reg .b64 	%rd<5>;

	ld.param.u64 	%rd1, [_Z15incrementKernelPii_param_0];
	ld.param.u32 	%r1, [_Z15incrementKernelPii_param_1];
	cvta.to.global.u64 	%rd2, %rd1;
	mov.u32 	%r2, %tid.x;
	mov.u32 	%r3, %ctaid.x;
	mov.u32 	%r4, %ntid.x;
	mad.lo.s32 	%r5, %r3, %r4, %r2;
	mul.wide.s32 	%rd3, %r5, 4;
	add.s64 	%rd4, %rd2, %rd3;
	ld.global.u32 	%r6, [%rd4];
	add.s32 	%r7, %r6, %r1;
	st.global.u32 	[%rd4], %r7;
	ret;

}


// ===== COMPILED SASS (sm_100) =====

	.target	sm_100

	.elftype	@"ET_EXEC"


//--------------------- .note.nv.tkinfo           --------------------------
	.section	.note.nv.tkinfo,"",@"SHT_NOTE"
	.sectionflags	@"SHF_NOTE_NV_TKINFO"
	.tkinfo
        /*0018*/ 	.word	0x00000002
        /*0030*/ 	.string	""
        /*0030*/ 	.string	"ptxas"
        /*0030*/ 	.string	"Cuda compilation tools, release 13.0, V13.0.88"
        /*0030*/ 	.string	"Build cuda_13.0.r13.0/compiler.36424714_0"
        /*0030*/ 	.string	"-arch sm_100 -m 64 "



//--------------------- .note.nv.cuinfo           --------------------------
	.section	.note.nv.cuinfo,"",@"SHT_NOTE"
	.sectionflags	@"SHF_NOTE_NV_CUINFO"
        /*0018*/ 	.short	0x0002
        /*001a*/ 	.short	0x0064
        /*001c*/ 	.short	0x0082
	.zero		2


//--------------------- .nv.info                  --------------------------
	.section	.nv.info,"",@"SHT_CUDA_INFO"
	.align	4


	//----- nvinfo : EIATTR_REGCOUNT
	.align		4
        /*0000*/ 	.byte	0x04, 0x2f
        /*0002*/ 	.short	(.L_1 - .L_0)
	.align		4
.L_0:
        /*0004*/ 	.word	index@(_Z15incrementKernelPii)
        /*0008*/ 	.word	0x00000008


	//----- nvinfo : EIATTR_FRAME_SIZE
	.align		4
.L_1:
        /*000c*/ 	.byte	0x04, 0x11
        /*000e*/ 	.short	(.L_3 - .L_2)
	.align		4
.L_2:
        /*0010*/ 	.word	index@(_Z15incrementKernelPii)
        /*0014*/ 	.word	0x00000000


	//----- nvinfo : EIATTR_MIN_STACK_SIZE
	.align		4
.L_3:
        /*0018*/ 	.byte	0x04, 0x12
        /*001a*/ 	.short	(.L_5 - .L_4)
	.align		4
.L_4:
        /*001c*/ 	.word	index@(_Z15incrementKernelPii)
        /*0020*/ 	.word	0x00000000
.L_5:


//--------------------- .nv.compat                --------------------------
	.section	.nv.compat,"",@"SHT_CUDA_COMPAT_INFO"
	.align	4
        /*0000*/ 	.byte	0x02, 0x09, 0x00, 0x00, 0x02, 0x02, 0x01, 0x00, 0x02, 0x05, 0x05, 0x00, 0x03, 0x07, 0x01, 0x01
        /*0010*/ 	.byte	0x02, 0x03, 0x00, 0x00, 0x02, 0x06, 0x01, 0x00, 0x04, 0x0b, 0x08, 0x00, 0x09, 0x00, 0x00, 0x00
        /*0020*/ 	.byte	0x00, 0x00, 0x00, 0x00


//--------------------- .nv.info._Z15incrementKernelPii --------------------------
	.section	.nv.info._Z15incrementKernelPii,"",@"SHT_CUDA_INFO"
	.sectionflags	@""
	.align	4


	//----- nvinfo : EIATTR_CUDA_API_VERSION
	.align		4
        /*0000*/ 	.byte	0x04, 0x37
        /*0002*/ 	.short	(.L_7 - .L_6)
.L_6:
        /*0004*/ 	.word	0x00000082


	//----- nvinfo : EIATTR_KPARAM_INFO
	.align		4
.L_7:
        /*0008*/ 	.byte	0x04, 0x17
        /*000a*/ 	.short	(.L_9 - .L_8)
.L_8:
        /*000c*/ 	.word	0x00000000
        /*0010*/ 	.short	0x0001
        /*0012*/ 	.short	0x0008
        /*0014*/ 	.byte	0x00, 0xf0, 0x11, 0x00


	//----- nvinfo : EIATTR_KPARAM_INFO
	.align		4
.L_9:
        /*0018*/ 	.byte	0x04, 0x17
        /*001a*/ 	.short	(.L_11 - .L_10)
.L_10:
        /*001c*/ 	.word	0x00000000
        /*0020*/ 	.short	0x0000
        /*0022*/ 	.short	0x0000
        /*0024*/ 	.byte	0x00, 0xf5, 0x21, 0x00


	//----- nvinfo : EIATTR_SPARSE_MMA_MASK
	.align		4
.L_11:
        /*0028*/ 	.byte	0x03, 0x50
        /*002a*/ 	.short	0x0000


	//----- nvinfo : EIATTR_MAXREG_COUNT
	.align		4
        /*002c*/ 	.byte	0x03, 0x1b
        /*002e*/ 	.short	0x00ff


	//----- nvinfo : EIATTR_MERCURY_ISA_VERSION
	.align		4
        /*0030*/ 	.byte	0x03, 0x5f
        /*0032*/ 	.short	0x0101


	//----- nvinfo : EIATTR_VRC_CTA_INIT_COUNT
	.align		4
        /*0034*/ 	.byte	0x02, 0x4a
	.zero		1
	.zero		1


	//----- nvinfo : EIATTR_EXIT_INSTR_OFFSETS
	.align		4
        /*0038*/ 	.byte	0x04, 0x1c
        /*003a*/ 	.short	(.L_13 - .L_12)


	//   ....[0]....
.L_12:
        /*003c*/ 	.word	0x000000c0


	//----- nvinfo : EIATTR_CBANK_PARAM_SIZE
	.align		4
.L_13:
        /*0040*/ 	.byte	0x03, 0x19
        /*0042*/ 	.short	0x000c


	//----- nvinfo : EIATTR_PARAM_CBANK
	.align		4
        /*0044*/ 	.byte	0x04, 0x0a
        /*0046*/ 	.short	(.L_15 - .L_14)
	.align		4
.L_14:
        /*0048*/ 	.word	index@(.nv.constant0._Z15incrementKernelPii)
        /*004c*/ 	.short	0x0380
        /*004e*/ 	.short	0x000c


	//----- nvinfo : EIATTR_SW_WAR
	.align		4
.L_15:
        /*0050*/ 	.byte	0x04, 0x36
        /*0052*/ 	.short	(.L_17 - .L_16)
.L_16:
        /*0054*/ 	.word	0x00000008
.L_17:


//--------------------- .nv.callgraph             --------------------------
	.section	.nv.callgraph,"",@"SHT_CUDA_CALLGRAPH"
	.align	4
	.sectionentsize	8
	.align		4
        /*0000*/ 	.word	0x00000000
	.align		4
        /*0004*/ 	.word	0xffffffff
	.align		4
        /*0008*/ 	.word	0x00000000
	.align		4
        /*000c*/ 	.word	0xfffffffe
	.align		4
        /*0010*/ 	.word	0x00000000
	.align		4
        /*0014*/ 	.word	0xfffffffd
	.align		4
        /*0018*/ 	.word	0x00000000
	.align		4
        /*001c*/ 	.word	0xfffffffc


//--------------------- .text._Z15incrementKernelPii --------------------------
	.section	.text._Z15incrementKernelPii,"ax",@progbits
	.align	128
        .global         _Z15incrementKernelPii
        .type           _Z15incrementKernelPii,@function
        .size           _Z15incrementKernelPii,(.L_x_1 - _Z15incrementKernelPii)
        .other          _Z15incrementKernelPii,@"STO_CUDA_ENTRY STV_DEFAULT"
_Z15incrementKernelPii:
.text._Z15incrementKernelPii:
[----:B------:R-:W-:Y:S01]  /*0000*/  LDC R1, c[0x0][0x37c] ;  /* 0x0000df00ff017b82 */ /* 0x000fe20000000800 */
[----:B------:R-:W0:Y:S07]  /*0010*/  S2R R5, SR_TID.X ;  /* 0x0000000000057919 */ /* 0x000e2e0000002100 */
[----:B------:R-:W0:Y:S01]  /*0020*/  S2UR UR6, SR_CTAID.X ;  /* 0x00000000000679c3 */ /* 0x000e220000002500 */
[----:B------:R-:W1:Y:S07]  /*0030*/  LDCU.64 UR4, c[0x0][0x358] ;  /* 0x00006b00ff0477ac */ /* 0x000e6e0008000a00 */
[----:B------:R-:W0:Y:S08]  /*0040*/  LDC R0, c[0x0][0x360] ;  /* 0x0000d800ff007b82 */ /* 0x000e300000000800 */
[----:B------:R-:W2:Y:S01]  /*0050*/  LDC.64 R2, c[0x0][0x380] ;  /* 0x0000e000ff027b82 */ /* 0x000ea20000000a00 */
[----:B0-----:R-:W-:Y:S01]  /*0060*/  IMAD R5, R0, UR6, R5 ;  /* 0x0000000600057c24 */ /* 0x001fe2000f8e0205 */
[----:B------:R-:W0:Y:S03]  /*0070*/  LDCU UR6, c[0x0][0x388] ;  /* 0x00007100ff0677ac */ /* 0x000e260008000800 */
[----:B--2---:R-:W-:-:S05]  /*0080*/  IMAD.WIDE R2, R5, 0x4, R2 ;  /* 0x0000000405027825 */ /* 0x004fca00078e0202 */
[----:B-1----:R-:W0:Y:S02]  /*0090*/  LDG.E R0, desc[UR4][R2.64] ;  /* 0x0000000402007981 */ /* 0x002e24000c1e1900 */
[----:B0-----:R-:W-:-:S05]  /*00a0*/  IADD3 R5, PT, PT, R0, UR6, RZ ;  /* 0x0000000600057c10 */ /* 0x001fca000fffe0ff */
[----:B------:R-:W-:Y:S01]  /*00b0*/  STG.E desc[UR4][R2.64], R5 ;  /* 0x0000000502007986 */ /* 0x000fe2000c101904 */
[----:B------:R-:W-:Y:S05]  /*00c0*/  EXIT ;  /* 0x000000000000794d */ /* 0x000fea0003800000 */
.L_x_0:
[----:B------:R-:W-:-:S00]  /*00d0*/  BRA `(.L_x_0) ;  /* 0xfffffffc00fc7947 */ /* 0x000fc0000383ffff */
[----:B------:R-:W-:-:S00]  /*00e0*/  NOP ;  /* 0x0000000000007918 */ /* 0x000fc00000000000 */
        /* <DEDUP_REMOVED lines=9> */
.L_x_1:


//--------------------- .nv.shared.reserved.0     --------------------------
	.section	.nv.shared.reserved.0,"aw",@nobits
	.weak		__nv_reservedSMEM_offset_0_alias
	.size		__nv_reservedSMEM_offset_0_alias, 0, 64
	.other		__nv_reservedSMEM_offset_0_alias,@"STO_CUDA_RESERVED_SHARED STV_DEFAULT"
__nv_reservedSMEM_offset_0_alias:
	.zero		0
	.zero		64


//--------------------- .nv.constant0._Z15incrementKernelPii --------------------------
	.section	.nv.constant0._Z15incrementKernelPii,"a",@progbits
	.sectionflags	@""
	.align	4
.nv.constant0._Z15incrementKernelPii:
	.zero		908


//--------------------- SYMBOLS --------------------------

	.type		.nv.reservedSmem.offset0,@object
	.size		.nv.reservedSmem.offset0,0x4
